	.headerflags	@"EF_CUDA_TEXMODE_UNIFIED EF_CUDA_64BIT_ADDRESS EF_CUDA_ACCELERATORS EF_CUDA_SM90 EF_CUDA_VIRTUAL_SM(EF_CUDA_SM90)"
	.elftype	@"ET_EXEC"


//--------------------- .nv.info                  --------------------------
	.section	.nv.info,"",@"SHT_CUDA_INFO"
	.align	4


	//----- nvinfo : EIATTR_REGCOUNT
	.align		4
        /*0000*/ 	.byte	0x04, 0x2f
        /*0002*/ 	.short	(.L_3 - .L_2)
	.align		4
.L_2:
        /*0004*/ 	.word	index@(triton_poi_fused__native_batch_norm_legit_no_training_relu_threshold_backward_view_6)
        /*0008*/ 	.word	0x00000020


	//----- nvinfo : EIATTR_MIN_STACK_SIZE
	.align		4
.L_3:
        /*000c*/ 	.byte	0x04, 0x12
        /*000e*/ 	.short	(.L_5 - .L_4)
	.align		4
.L_4:
        /*0010*/ 	.word	index@(triton_poi_fused__native_batch_norm_legit_no_training_relu_threshold_backward_view_6)
        /*0014*/ 	.word	0x00000000


	//----- nvinfo : EIATTR_FRAME_SIZE
	.align		4
.L_5:
        /*0018*/ 	.byte	0x04, 0x11
        /*001a*/ 	.short	(.L_7 - .L_6)
	.align		4
.L_6:
        /*001c*/ 	.word	index@(triton_poi_fused__native_batch_norm_legit_no_training_relu_threshold_backward_view_6)
        /*0020*/ 	.word	0x00000000


	//----- nvinfo : EIATTR_MIN_STACK_SIZE
	.align		4
.L_7:
        /*0024*/ 	.byte	0x04, 0x12
        /*0026*/ 	.short	(.L_9 - .L_8)
	.align		4
.L_8:
        /*0028*/ 	.word	index@(triton_poi_fused__native_batch_norm_legit_no_training_relu_threshold_backward_view_6)
        /*002c*/ 	.word	0x00000000
.L_9:


//--------------------- .nv.info.triton_poi_fused__native_batch_norm_legit_no_training_relu_threshold_backward_view_6 --------------------------
	.section	.nv.info.triton_poi_fused__native_batch_norm_legit_no_training_relu_threshold_backward_view_6,"",@"SHT_CUDA_INFO"
	.sectionflags	@""
	.align	4


	//----- nvinfo : EIATTR_CUDA_API_VERSION
	.align		4
        /*0000*/ 	.byte	0x04, 0x37
        /*0002*/ 	.short	(.L_11 - .L_10)
.L_10:
        /*0004*/ 	.word	0x0000007c


	//----- nvinfo : EIATTR_KPARAM_INFO
	.align		4
.L_11:
        /*0008*/ 	.byte	0x04, 0x17
        /*000a*/ 	.short	(.L_13 - .L_12)
.L_12:
        /*000c*/ 	.word	0x00000000
        /*0010*/ 	.short	0x0008
        /*0012*/ 	.short	0x003c
        /*0014*/ 	.byte	0x00, 0xf0, 0x11, 0x00


	//----- nvinfo : EIATTR_KPARAM_INFO
	.align		4
.L_13:
        /*0018*/ 	.byte	0x04, 0x17
        /*001a*/ 	.short	(.L_15 - .L_14)
.L_14:
        /*001c*/ 	.word	0x00000000
        /*0020*/ 	.short	0x0007
        /*0022*/ 	.short	0x0038
        /*0024*/ 	.byte	0x00, 0xf0, 0x11, 0x00


	//----- nvinfo : EIATTR_KPARAM_INFO
	.align		4
.L_15:
        /*0028*/ 	.byte	0x04, 0x17
        /*002a*/ 	.short	(.L_17 - .L_16)
.L_16:
        /*002c*/ 	.word	0x00000000
        /*0030*/ 	.short	0x0006
        /*0032*/ 	.short	0x0030
        /*0034*/ 	.byte	0x00, 0xf4, 0x21, 0x00


	//----- nvinfo : EIATTR_KPARAM_INFO
	.align		4
.L_17:
        /*0038*/ 	.byte	0x04, 0x17
        /*003a*/ 	.short	(.L_19 - .L_18)
.L_18:
        /*003c*/ 	.word	0x00000000
        /*0040*/ 	.short	0x0005
        /*0042*/ 	.short	0x0028
        /*0044*/ 	.byte	0x00, 0xf4, 0x21, 0x00


	//----- nvinfo : EIATTR_KPARAM_INFO
	.align		4
.L_19:
        /*0048*/ 	.byte	0x04, 0x17
        /*004a*/ 	.short	(.L_21 - .L_20)
.L_20:
        /*004c*/ 	.word	0x00000000
        /*0050*/ 	.short	0x0004
        /*0052*/ 	.short	0x0020
        /*0054*/ 	.byte	0x00, 0xf4, 0x21, 0x00


	//----- nvinfo : EIATTR_KPARAM_INFO
	.align		4
.L_21:
        /*0058*/ 	.byte	0x04, 0x17
        /*005a*/ 	.short	(.L_23 - .L_22)
.L_22:
        /*005c*/ 	.word	0x00000000
        /*0060*/ 	.short	0x0003
        /*0062*/ 	.short	0x0018
        /*0064*/ 	.byte	0x00, 0xf4, 0x21, 0x00


	//----- nvinfo : EIATTR_KPARAM_INFO
	.align		4
.L_23:
        /*0068*/ 	.byte	0x04, 0x17
        /*006a*/ 	.short	(.L_25 - .L_24)
.L_24:
        /*006c*/ 	.word	0x00000000
        /*0070*/ 	.short	0x0002
        /*0072*/ 	.short	0x0010
        /*0074*/ 	.byte	0x00, 0xf4, 0x21, 0x00


	//----- nvinfo : EIATTR_KPARAM_INFO
	.align		4
.L_25:
        /*0078*/ 	.byte	0x04, 0x17
        /*007a*/ 	.short	(.L_27 - .L_26)
.L_26:
        /*007c*/ 	.word	0x00000000
        /*0080*/ 	.short	0x0001
        /*0082*/ 	.short	0x0008
        /*0084*/ 	.byte	0x00, 0xf4, 0x21, 0x00


	//----- nvinfo : EIATTR_KPARAM_INFO
	.align		4
.L_27:
        /*0088*/ 	.byte	0x04, 0x17
        /*008a*/ 	.short	(.L_29 - .L_28)
.L_28:
        /*008c*/ 	.word	0x00000000
        /*0090*/ 	.short	0x0000
        /*0092*/ 	.short	0x0000
        /*0094*/ 	.byte	0x00, 0xf4, 0x21, 0x00


	//----- nvinfo : EIATTR_SPARSE_MMA_MASK
	.align		4
.L_29:
        /*0098*/ 	.byte	0x03, 0x50
        /*009a*/ 	.short	0x0000


	//----- nvinfo : EIATTR_MAXREG_COUNT
	.align		4
        /*009c*/ 	.byte	0x03, 0x1b
        /*009e*/ 	.short	0x00ff


	//----- nvinfo : EIATTR_EXIT_INSTR_OFFSETS
	.align		4
        /*00a0*/ 	.byte	0x04, 0x1c
        /*00a2*/ 	.short	(.L_31 - .L_30)


	//   ....[0]....
.L_30:
        /*00a4*/ 	.word	0x00000c30


	//   ....[1]....
        /*00a8*/ 	.word	0x00000c50


	//----- nvinfo : EIATTR_REQNTID
	.align		4
.L_31:
        /*00ac*/ 	.byte	0x04, 0x10
        /*00ae*/ 	.short	(.L_33 - .L_32)
.L_32:
        /*00b0*/ 	.word	0x00000080
        /*00b4*/ 	.word	0x00000001
        /*00b8*/ 	.word	0x00000001


	//----- nvinfo : EIATTR_CBANK_PARAM_SIZE
	.align		4
.L_33:
        /*00bc*/ 	.byte	0x03, 0x19
        /*00be*/ 	.short	0x0040


	//----- nvinfo : EIATTR_PARAM_CBANK
	.align		4
        /*00c0*/ 	.byte	0x04, 0x0a
        /*00c2*/ 	.short	(.L_35 - .L_34)
	.align		4
.L_34:
        /*00c4*/ 	.word	index@(.nv.constant0.triton_poi_fused__native_batch_norm_legit_no_training_relu_threshold_backward_view_6)
        /*00c8*/ 	.short	0x0210
        /*00ca*/ 	.short	0x0040


	//----- nvinfo : EIATTR_SW_WAR
	.align		4
.L_35:
        /*00cc*/ 	.byte	0x04, 0x36
        /*00ce*/ 	.short	(.L_37 - .L_36)
.L_36:
        /*00d0*/ 	.word	0x00000008
.L_37:


//--------------------- .nv.callgraph             --------------------------
	.section	.nv.callgraph,"",@"SHT_CUDA_CALLGRAPH"
	.align	4
	.sectionentsize	8
	.align		4
        /*0000*/ 	.word	0x00000000
	.align		4
        /*0004*/ 	.word	0xffffffff
	.align		4
        /*0008*/ 	.word	0x00000000
	.align		4
        /*000c*/ 	.word	0xfffffffe
	.align		4
        /*0010*/ 	.word	0x00000000
	.align		4
        /*0014*/ 	.word	0xfffffffd
	.align		4
        /*0018*/ 	.word	0x00000000
	.align		4
        /*001c*/ 	.word	0xfffffffc


//--------------------- .nv.constant4             --------------------------
	.section	.nv.constant4,"a",@progbits
	.align	8
	.align		8
.nv.constant4:
        /*0000*/ 	.dword	_$_str
	.align		8
        /*0008*/ 	.dword	_$_str_$_2


//--------------------- .text.triton_poi_fused__native_batch_norm_legit_no_training_relu_threshold_backward_view_6 --------------------------
	.section	.text.triton_poi_fused__native_batch_norm_legit_no_training_relu_threshold_backward_view_6,"ax",@progbits
	.align	128
        .global         triton_poi_fused__native_batch_norm_legit_no_training_relu_threshold_backward_view_6
        .type           triton_poi_fused__native_batch_norm_legit_no_training_relu_threshold_backward_view_6,@function
        .size           triton_poi_fused__native_batch_norm_legit_no_training_relu_threshold_backward_view_6,(.L_x_1 - triton_poi_fused__native_batch_norm_legit_no_training_relu_threshold_backward_view_6)
        .other          triton_poi_fused__native_batch_norm_legit_no_training_relu_threshold_backward_view_6,@"STO_CUDA_ENTRY STV_DEFAULT"
triton_poi_fused__native_batch_norm_legit_no_training_relu_threshold_backward_view_6:
.text.triton_poi_fused__native_batch_norm_legit_no_training_relu_threshold_backward_view_6:
[----:B------:R-:W0:Y:S01]  /*0000*/  LDC R1, c[0x0][0x28] ;  /* 0x00000a00ff017b82 */ /* 0x000e220000000800 */
[----:B------:R-:W1:Y:S07]  /*0010*/  S2R R29, SR_CTAID.Y ;  /* 0x00000000001d7919 */ /* 0x000e6e0000002600 */
[----:B------:R-:W2:Y:S01]  /*0020*/  LDC.64 R2, c[0x0][0x220] ;  /* 0x00008800ff027b82 */ /* 0x000ea20000000a00 */
[----:B------:R-:W-:Y:S01]  /*0030*/  ULDC.64 UR4, c[0x0][0x208] ;  /* 0x0000820000047ab9 */ /* 0x000fe20000000a00 */
[----:B------:R-:W3:Y:S01]  /*0040*/  S2R R28, SR_TID.X ;  /* 0x00000000001c7919 */ /* 0x000ee20000002100 */
[----:B------:R-:W4:Y:S05]  /*0050*/  S2R R5, SR_CTAID.X ;  /* 0x0000000000057919 */ /* 0x000f2a0000002500 */
[----:B------:R-:W5:Y:S08]  /*0060*/  LDC.64 R14, c[0x0][0x210] ;  /* 0x00008400ff0e7b82 */ /* 0x000f700000000a00 */
[----:B------:R-:W5:Y:S08]  /*0070*/  LDC.64 R6, c[0x0][0x218] ;  /* 0x00008600ff067b82 */ /* 0x000f700000000a00 */
[----:B------:R-:W5:Y:S08]  /*0080*/  LDC.64 R20, c[0x0][0x228] ;  /* 0x00008a00ff147b82 */ /* 0x000f700000000a00 */
[----:B------:R-:W5:Y:S01]  /*0090*/  LDC.64 R16, c[0x0][0x230] ;  /* 0x00008c00ff107b82 */ /* 0x000f620000000a00 */
[----:B-1----:R-:W-:Y:S01]  /*00a0*/  SHF.R.S32.HI R0, RZ, 0x1f, R29 ;  /* 0x0000001fff007819 */ /* 0x002fe2000001141d */
[----:B------:R-:W-:Y:S01]  /*00b0*/  HFMA2.MMA R9, -RZ, RZ, 1.625, 0 ;  /* 0x3e800000ff097435 */ /* 0x000fe200000001ff */
[----:B------:R-:W-:Y:S01]  /*00c0*/  IMAD.MOV.U32 R8, RZ, RZ, RZ ;  /* 0x000000ffff087224 */ /* 0x000fe200078e00ff */
[----:B------:R-:W-:Y:S01]  /*00d0*/  MOV R4, RZ ;  /* 0x000000ff00047202 */ /* 0x000fe20000000f00 */
[----:B------:R-:W-:Y:S01]  /*00e0*/  IMAD.MOV.U32 R22, RZ, RZ, RZ ;  /* 0x000000ffff167224 */ /* 0x000fe200078e00ff */
[----:B------:R-:W-:Y:S01]  /*00f0*/  LEA.HI R0, R0, R29, RZ, 0x8 ;  /* 0x0000001d00007211 */ /* 0x000fe200078f40ff */
[----:B------:R-:W-:-:S03]  /*0100*/  ULDC.64 UR6, c[0x0][0x240] ;  /* 0x0000900000067ab9 */ /* 0x000fc60000000a00 */
[----:B------:R-:W-:-:S05]  /*0110*/  LOP3.LUT R12, R0, 0xffffff00, RZ, 0xc0, !PT ;  /* 0xffffff00000c7812 */ /* 0x000fca00078ec0ff */
[----:B------:R-:W-:-:S04]  /*0120*/  IMAD.IADD R12, R29, 0x1, -R12 ;  /* 0x000000011d0c7824 */ /* 0x000fc800078e0a0c */
[----:B--2---:R-:W-:-:S06]  /*0130*/  IMAD.WIDE R2, R12, 0x4, R2 ;  /* 0x000000040c027825 */ /* 0x004fcc00078e0202 */
[----:B------:R1:W2:Y:S01]  /*0140*/  LDG.E.EL R2, desc[UR4][R2.64] ;  /* 0x0000000402027981 */ /* 0x0002a2000c2e1900 */
[----:B---3--:R-:W-:-:S05]  /*0150*/  LOP3.LUT R28, R28, 0x7f, RZ, 0xc0, !PT ;  /* 0x0000007f1c1c7812 */ /* 0x008fca00078ec0ff */
[----:B----4-:R-:W-:Y:S01]  /*0160*/  IMAD R28, R5, 0x400, R28 ;  /* 0x00000400051c7824 */ /* 0x010fe200078e021c */
[----:B------:R-:W-:-:S03]  /*0170*/  SHF.R.S32.HI R5, RZ, 0x8, R0 ;  /* 0x00000008ff057819 */ /* 0x000fc60000011400 */
[C---:B------:R-:W-:Y:S01]  /*0180*/  VIADD R0, R28.reuse, 0x80 ;  /* 0x000000801c007836 */ /* 0x040fe20000000000 */
[----:B------:R-:W-:Y:S01]  /*0190*/  ISETP.GE.AND P5, PT, R28, 0x7e9, PT ;  /* 0x000007e91c00780c */ /* 0x000fe20003fa6270 */
[----:B------:R-:W-:Y:S02]  /*01a0*/  IMAD R5, R5, 0x7e900, R12 ;  /* 0x0007e90005057824 */ /* 0x000fe400078e020c */
[----:B0----5:R-:W-:Y:S01]  /*01b0*/  IMAD.WIDE R6, R12, 0x4, R6 ;  /* 0x000000040c067825 */ /* 0x021fe200078e0206 */
[----:B------:R-:W-:Y:S02]  /*01c0*/  ISETP.GE.AND P0, PT, R0, 0x7e9, PT ;  /* 0x000007e90000780c */ /* 0x000fe40003f06270 */
[C---:B------:R-:W-:Y:S01]  /*01d0*/  LEA R27, R28.reuse, R5, 0x8 ;  /* 0x000000051c1b7211 */ /* 0x040fe200078e40ff */
[----:B------:R-:W-:Y:S02]  /*01e0*/  IMAD.MOV.U32 R0, RZ, RZ, RZ ;  /* 0x000000ffff007224 */ /* 0x000fe400078e00ff */
[----:B-1----:R-:W-:-:S02]  /*01f0*/  VIADD R3, R28, 0x200 ;  /* 0x000002001c037836 */ /* 0x002fc40000000000 */
[----:B------:R-:W-:-:S03]  /*0200*/  IMAD.WIDE R24, R27, 0x4, R14 ;  /* 0x000000041b187825 */ /* 0x000fc600078e020e */
[----:B------:R-:W-:Y:S01]  /*0210*/  ISETP.GE.AND P3, PT, R3, 0x7e9, PT ;  /* 0x000007e90300780c */ /* 0x000fe20003f66270 */
[----:B------:R-:W-:Y:S01]  /*0220*/  VIADD R5, R28, 0x280 ;  /* 0x000002801c057836 */ /* 0x000fe20000000000 */
[----:B------:R0:W3:Y:S01]  /*0230*/  @!P5 LDG.E.EL R0, desc[UR4][R24.64] ;  /* 0x000000041800d981 */ /* 0x0000e2000c2e1900 */
[C---:B------:R-:W-:Y:S02]  /*0240*/  VIADD R13, R27.reuse, 0x8000 ;  /* 0x000080001b0d7836 */ /* 0x040fe40000000000 */
[----:B------:R-:W-:Y:S02]  /*0250*/  VIADD R23, R27, 0x10000 ;  /* 0x000100001b177836 */ /* 0x000fe40000000000 */
[----:B------:R-:W-:-:S04]  /*0260*/  IMAD.WIDE R10, R13, 0x4, R14 ;  /* 0x000000040d0a7825 */ /* 0x000fc800078e020e */
[C---:B------:R-:W-:Y:S01]  /*0270*/  IMAD.WIDE R20, R12.reuse, 0x4, R20 ;  /* 0x000000040c147825 */ /* 0x040fe200078e0214 */
[----:B------:R-:W4:Y:S03]  /*0280*/  @!P0 LDG.E.EL R8, desc[UR4][R10.64] ;  /* 0x000000040a088981 */ /* 0x000f26000c2e1900 */
[----:B------:R-:W-:Y:S01]  /*0290*/  IMAD.WIDE R16, R12, 0x4, R16 ;  /* 0x000000040c107825 */ /* 0x000fe200078e0210 */
[----:B------:R-:W-:Y:S01]  /*02a0*/  HFMA2.MMA R12, -RZ, RZ, 0, 0 ;  /* 0x00000000ff0c7435 */ /* 0x000fe200000001ff */
[----:B------:R-:W5:Y:S04]  /*02b0*/  LDG.E.EL R20, desc[UR4][R20.64] ;  /* 0x0000000414147981 */ /* 0x000f68000c2e1900 */
[----:B------:R-:W5:Y:S01]  /*02c0*/  LDG.E.EL R21, desc[UR4][R16.64] ;  /* 0x0000000410157981 */ /* 0x000f62000c2e1900 */
[----:B0-----:R-:W-:-:S02]  /*02d0*/  IMAD.MOV.U32 R24, RZ, RZ, RZ ;  /* 0x000000ffff187224 */ /* 0x001fc400078e00ff */
[----:B--2---:R-:W-:Y:S01]  /*02e0*/  FADD R19, R2, 9.9999997473787516356e-06 ;  /* 0x3727c5ac02137421 */ /* 0x004fe20000000000 */
[----:B------:R-:W-:-:S05]  /*02f0*/  VIADD R2, R28, 0x100 ;  /* 0x000001001c027836 */ /* 0x000fca0000000000 */
[----:B------:R-:W0:Y:S01]  /*0300*/  MUFU.SQRT R19, R19 ;  /* 0x0000001300137308 */ /* 0x000e220000002000 */
[----:B------:R-:W-:Y:S01]  /*0310*/  ISETP.GE.AND P1, PT, R2, 0x7e9, PT ;  /* 0x000007e90200780c */ /* 0x000fe20003f26270 */
[----:B------:R-:W-:-:S05]  /*0320*/  VIADD R2, R28, 0x180 ;  /* 0x000001801c027836 */ /* 0x000fca0000000000 */
[----:B------:R-:W-:Y:S02]  /*0330*/  ISETP.GE.AND P2, PT, R2, 0x7e9, PT ;  /* 0x000007e90200780c */ /* 0x000fe40003f46270 */
[C---:B0-----:R-:W-:Y:S02]  /*0340*/  FSETP.GT.AND P4, PT, R19.reuse, 8.50705917302346158658e+37, PT ;  /* 0x7e8000001300780b */ /* 0x041fe40003f84000 */
[----:B------:R-:W-:Y:S02]  /*0350*/  FSETP.GEU.AND P5, PT, R19, 1.175494350822287508e-38, PT ;  /* 0x008000001300780b */ /* 0x000fe40003fae000 */
[----:B------:R-:W-:Y:S01]  /*0360*/  FSEL R25, R9, 1, P4 ;  /* 0x3f80000009197808 */ /* 0x000fe20002000000 */
[----:B------:R-:W-:-:S08]  /*0370*/  IMAD.WIDE R2, R23, 0x4, R14 ;  /* 0x0000000417027825 */ /* 0x000fd000078e020e */
[----:B------:R-:W-:Y:S01]  /*0380*/  @P4 FMUL R19, R19, 0.25 ;  /* 0x3e80000013134820 */ /* 0x000fe20000400000 */
[----:B------:R-:W-:Y:S01]  /*0390*/  ISETP.GE.AND P4, PT, R5, 0x7e9, PT ;  /* 0x000007e90500780c */ /* 0x000fe20003f86270 */
[----:B------:R-:W-:Y:S01]  /*03a0*/  VIADD R9, R27, 0x18000 ;  /* 0x000180001b097836 */ /* 0x000fe20000000000 */
[----:B------:R0:W3:Y:S04]  /*03b0*/  LDG.E.EL R5, desc[UR4][R6.64] ;  /* 0x0000000406057981 */ /* 0x0000e8000c2e1900 */
[----:B------:R1:W2:Y:S01]  /*03c0*/  @!P1 LDG.E.EL R4, desc[UR4][R2.64] ;  /* 0x0000000402049981 */ /* 0x0002a2000c2e1900 */
[----:B0-----:R-:W-:-:S04]  /*03d0*/  IMAD.WIDE R6, R9, 0x4, R14 ;  /* 0x0000000409067825 */ /* 0x001fc800078e020e */
[C---:B-1----:R-:W-:Y:S01]  /*03e0*/  VIADD R3, R27.reuse, 0x20000 ;  /* 0x000200001b037836 */ /* 0x042fe20000000000 */
[----:B------:R0:W5:Y:S01]  /*03f0*/  @!P2 LDG.E.EL R12, desc[UR4][R6.64] ;  /* 0x00000004060ca981 */ /* 0x000162000c2e1900 */
[----:B------:R-:W-:Y:S02]  /*0400*/  VIADD R2, R27, 0x28000 ;  /* 0x000280001b027836 */ /* 0x000fe40000000000 */
[----:B------:R-:W-:-:S05]  /*0410*/  IMAD.WIDE R10, R3, 0x4, R14 ;  /* 0x00000004030a7825 */ /* 0x000fca00078e020e */
[----:B------:R-:W5:Y:S01]  /*0420*/  @!P3 LDG.E.EL R22, desc[UR4][R10.64] ;  /* 0x000000040a16b981 */ /* 0x000f62000c2e1900 */
[----:B0-----:R-:W-:-:S05]  /*0430*/  IMAD.WIDE R6, R2, 0x4, R14 ;  /* 0x0000000402067825 */ /* 0x001fca00078e020e */
[----:B------:R-:W5:Y:S01]  /*0440*/  @!P4 LDG.E.EL R24, desc[UR4][R6.64] ;  /* 0x000000040618c981 */ /* 0x000f62000c2e1900 */
[----:B------:R-:W-:-:S04]  /*0450*/  @!P5 FMUL R19, R19, 16777216 ;  /* 0x4b8000001313d820 */ /* 0x000fc80000400000 */
[----:B------:R-:W0:Y:S01]  /*0460*/  MUFU.RCP R26, R19 ;  /* 0x00000013001a7308 */ /* 0x000e220000001000 */
[----:B------:R-:W-:-:S04]  /*0470*/  @!P5 FMUL R25, R25, 16777216 ;  /* 0x4b8000001919d820 */ /* 0x000fc80000400000 */
[----:B0-----:R-:W-:Y:S01]  /*0480*/  FMUL R25, R26, R25 ;  /* 0x000000191a197220 */ /* 0x001fe20000400000 */
[C---:B---3--:R-:W-:Y:S01]  /*0490*/  FADD R0, -R5.reuse, R0 ;  /* 0x0000000005007221 */ /* 0x048fe20000000100 */
[----:B----4-:R-:W-:-:S03]  /*04a0*/  FADD R8, -R5, R8 ;  /* 0x0000000805087221 */ /* 0x010fc60000000100 */
[C---:B------:R-:W-:Y:S01]  /*04b0*/  FMUL R0, R25.reuse, R0 ;  /* 0x0000000019007220 */ /* 0x040fe20000400000 */
[----:B------:R-:W-:Y:S01]  /*04c0*/  FMUL R8, R25, R8 ;  /* 0x0000000819087220 */ /* 0x000fe20000400000 */
[----:B--2---:R-:W-:Y:S02]  /*04d0*/  FADD R4, -R5, R4 ;  /* 0x0000000405047221 */ /* 0x004fe40000000100 */
[C-C-:B-----5:R-:W-:Y:S01]  /*04e0*/  FFMA R0, R20.reuse, R0, R21.reuse ;  /* 0x0000000014007223 */ /* 0x160fe20000000015 */
[----:B------:R-:W-:Y:S01]  /*04f0*/  FFMA R8, R20, R8, R21 ;  /* 0x0000000814087223 */ /* 0x000fe20000000015 */
[----:B------:R-:W-:-:S03]  /*0500*/  FMUL R4, R25, R4 ;  /* 0x0000000419047220 */ /* 0x000fc60000400000 */
[----:B------:R-:W-:Y:S01]  /*0510*/  FSETP.GEU.AND P5, PT, R0, RZ, PT ;  /* 0x000000ff0000720b */ /* 0x000fe20003fae000 */
[----:B------:R-:W-:Y:S01]  /*0520*/  FADD R12, -R5, R12 ;  /* 0x0000000c050c7221 */ /* 0x000fe20000000100 */
[----:B------:R-:W-:Y:S02]  /*0530*/  FFMA R4, R20, R4, R21 ;  /* 0x0000000414047223 */ /* 0x000fe40000000015 */
[----:B------:R-:W-:Y:S02]  /*0540*/  FSEL R19, R0, RZ, P5 ;  /* 0x000000ff00137208 */ /* 0x000fe40002800000 */
[----:B------:R-:W-:Y:S01]  /*0550*/  FSETP.GEU.AND P5, PT, R8, RZ, PT ;  /* 0x000000ff0800720b */ /* 0x000fe20003fae000 */
[----:B------:R-:W-:Y:S01]  /*0560*/  FMUL R12, R25, R12 ;  /* 0x0000000c190c7220 */ /* 0x000fe20000400000 */
[----:B------:R-:W-:-:S03]  /*0570*/  FADD R22, -R5, R22 ;  /* 0x0000001605167221 */ /* 0x000fc60000000100 */
[--C-:B------:R-:W-:Y:S01]  /*0580*/  FFMA R12, R20, R12, R21.reuse ;  /* 0x0000000c140c7223 */ /* 0x100fe20000000015 */
[----:B------:R-:W-:Y:S01]  /*0590*/  FMUL R0, R25, R22 ;  /* 0x0000001619007220 */ /* 0x000fe20000400000 */
[----:B------:R-:W-:Y:S01]  /*05a0*/  FSEL R22, R8, RZ, P5 ;  /* 0x000000ff08167208 */ /* 0x000fe20002800000 */
[----:B------:R-:W-:Y:S01]  /*05b0*/  FADD R24, -R5, R24 ;  /* 0x0000001805187221 */ /* 0x000fe20000000100 */
[----:B------:R-:W-:Y:S01]  /*05c0*/  FSETP.GEU.AND P5, PT, R4, RZ, PT ;  /* 0x000000ff0400720b */ /* 0x000fe20003fae000 */
[--C-:B------:R-:W-:Y:S02]  /*05d0*/  FFMA R0, R20, R0, R21.reuse ;  /* 0x0000000014007223 */ /* 0x100fe40000000015 */
[----:B------:R-:W-:Y:S01]  /*05e0*/  FMUL R24, R25, R24 ;  /* 0x0000001819187220 */ /* 0x000fe20000400000 */
[----:B------:R-:W-:Y:S02]  /*05f0*/  FSEL R26, R4, RZ, P5 ;  /* 0x000000ff041a7208 */ /* 0x000fe40002800000 */
[----:B------:R-:W-:Y:S01]  /*0600*/  FSETP.GEU.AND P5, PT, R12, RZ, PT ;  /* 0x000000ff0c00720b */ /* 0x000fe20003fae000 */
[----:B------:R-:W-:-:S03]  /*0610*/  FFMA R6, R20, R24, R21 ;  /* 0x0000001814067223 */ /* 0x000fc60000000015 */
[----:B------:R-:W-:Y:S02]  /*0620*/  FSEL R24, R12, RZ, P5 ;  /* 0x000000ff0c187208 */ /* 0x000fe40002800000 */
[----:B------:R-:W-:-:S04]  /*0630*/  FSETP.GEU.AND P5, PT, R0, RZ, PT ;  /* 0x000000ff0000720b */ /* 0x000fc80003fae000 */
[----:B------:R-:W-:Y:S02]  /*0640*/  FSEL R8, R0, RZ, P5 ;  /* 0x000000ff00087208 */ /* 0x000fe40002800000 */
[C---:B------:R-:W-:Y:S02]  /*0650*/  FSETP.GEU.AND P5, PT, R6.reuse, RZ, PT ;  /* 0x000000ff0600720b */ /* 0x040fe40003fae000 */
[----:B------:R-:W-:Y:S02]  /*0660*/  IADD3 R0, R28, 0x300, RZ ;  /* 0x000003001c007810 */ /* 0x000fe40007ffe0ff */
[----:B------:R-:W-:Y:S02]  /*0670*/  FSEL R6, R6, RZ, P5 ;  /* 0x000000ff06067208 */ /* 0x000fe40002800000 */
[----:B------:R-:W-:-:S04]  /*0680*/  IADD3 R10, P5, R13, UR6, RZ ;  /* 0x000000060d0a7c10 */ /* 0x000fc8000ffbe0ff */
[----:B------:R-:W-:Y:S02]  /*0690*/  LEA.HI.X.SX32 R11, R13, UR7, 0x1, P5 ;  /* 0x000000070d0b7c11 */ /* 0x000fe4000a8f0eff */
[----:B------:R-:W-:Y:S01]  /*06a0*/  ISETP.GE.AND P5, PT, R0, 0x7e9, PT ;  /* 0x000007e90000780c */ /* 0x000fe20003fa6270 */
[----:B------:R-:W-:Y:S02]  /*06b0*/  VIADD R0, R27, 0x30000 ;  /* 0x000300001b007836 */ /* 0x000fe40000000000 */
[----:B------:R-:W-:Y:S02]  /*06c0*/  IMAD.MOV.U32 R4, RZ, RZ, RZ ;  /* 0x000000ffff047224 */ /* 0x000fe400078e00ff */
[----:B------:R-:W-:-:S08]  /*06d0*/  IMAD.WIDE R16, R0, 0x4, R14 ;  /* 0x0000000400107825 */ /* 0x000fd000078e020e */
[----:B------:R-:W2:Y:S02]  /*06e0*/  @!P5 LDG.E.EL R4, desc[UR4][R16.64] ;  /* 0x000000041004d981 */ /* 0x000ea4000c2e1900 */
[----:B--2---:R-:W-:-:S04]  /*06f0*/  FADD R4, -R5, R4 ;  /* 0x0000000405047221 */ /* 0x004fc80000000100 */
[----:B------:R-:W-:-:S04]  /*0700*/  FMUL R4, R25, R4 ;  /* 0x0000000419047220 */ /* 0x000fc80000400000 */
[----:B------:R-:W-:-:S05]  /*0710*/  FFMA R4, R20, R4, R21 ;  /* 0x0000000414047223 */ /* 0x000fca0000000015 */
[----:B------:R-:W-:-:S04]  /*0720*/  FSETP.GEU.AND P6, PT, R4, RZ, PT ;  /* 0x000000ff0400720b */ /* 0x000fc80003fce000 */
[----:B------:R-:W-:Y:S02]  /*0730*/  FSEL R7, R4, RZ, P6 ;  /* 0x000000ff04077208 */ /* 0x000fe40003000000 */
[----:B------:R-:W-:Y:S01]  /*0740*/  IADD3 R12, P6, R27, UR6, RZ ;  /* 0x000000061b0c7c10 */ /* 0x000fe2000ffde0ff */
[----:B------:R-:W-:-:S03]  /*0750*/  VIADD R4, R27, 0x38000 ;  /* 0x000380001b047836 */ /* 0x000fc60000000000 */
[----:B------:R-:W-:Y:S02]  /*0760*/  LEA.HI.X.SX32 R13, R27, UR7, 0x1, P6 ;  /* 0x000000071b0d7c11 */ /* 0x000fe4000b0f0eff */
[----:B------:R-:W-:-:S04]  /*0770*/  IADD3 R27, R28, 0x380, RZ ;  /* 0x000003801c1b7810 */ /* 0x000fc80007ffe0ff */
[----:B------:R-:W-:Y:S01]  /*0780*/  ISETP.GE.AND P6, PT, R27, 0x7e9, PT ;  /* 0x000007e91b00780c */ /* 0x000fe20003fc6270 */
[----:B------:R-:W-:-:S04]  /*0790*/  IMAD.WIDE R16, R4, 0x4, R14 ;  /* 0x0000000404107825 */ /* 0x000fc800078e020e */
[----:B------:R-:W-:-:S08]  /*07a0*/  IMAD.MOV.U32 R14, RZ, RZ, RZ ;  /* 0x000000ffff0e7224 */ /* 0x000fd000078e00ff */
[----:B------:R-:W2:Y:S01]  /*07b0*/  @!P6 LDG.E.EL R14, desc[UR4][R16.64] ;  /* 0x00000004100ee981 */ /* 0x000ea2000c2e1900 */
[----:B------:R-:W-:Y:S01]  /*07c0*/  P2R R18, PR, RZ, 0x1 ;  /* 0x00000001ff127803 */ /* 0x000fe20000000000 */
[----:B------:R-:W-:Y:S02]  /*07d0*/  IMAD R29, R28, 0x400, R29 ;  /* 0x000004001c1d7824 */ /* 0x000fe400078e021d */
[----:B--2---:R-:W-:-:S04]  /*07e0*/  FADD R14, -R5, R14 ;  /* 0x0000000e050e7221 */ /* 0x004fc80000000100 */
[----:B------:R-:W-:-:S04]  /*07f0*/  FMUL R14, R25, R14 ;  /* 0x0000000e190e7220 */ /* 0x000fc80000400000 */
[----:B------:R-:W-:-:S05]  /*0800*/  FFMA R14, R20, R14, R21 ;  /* 0x0000000e140e7223 */ /* 0x000fca0000000015 */
[----:B------:R-:W-:-:S04]  /*0810*/  FSETP.GEU.AND P0, PT, R14, RZ, PT ;  /* 0x000000ff0e00720b */ /* 0x000fc80003f0e000 */
[----:B------:R-:W-:Y:S02]  /*0820*/  FSEL R5, R14, RZ, P0 ;  /* 0x000000ff0e057208 */ /* 0x000fe40000000000 */
[----:B------:R-:W0:Y:S01]  /*0830*/  LDC.64 R14, c[0x0][0x238] ;  /* 0x00008e00ff0e7b82 */ /* 0x000e220000000a00 */
[----:B------:R-:W-:-:S04]  /*0840*/  FSETP.GTU.AND P0, PT, R19, RZ, PT ;  /* 0x000000ff1300720b */ /* 0x000fc80003f0c000 */
[----:B------:R-:W-:Y:S02]  /*0850*/  SEL R27, RZ, 0x1, P0 ;  /* 0x00000001ff1b7807 */ /* 0x000fe40000000000 */
[----:B------:R-:W-:-:S04]  /*0860*/  FSETP.GTU.AND P0, PT, R22, RZ, PT ;  /* 0x000000ff1600720b */ /* 0x000fc80003f0c000 */
[----:B------:R-:W-:Y:S02]  /*0870*/  SEL R25, RZ, 0x1, P0 ;  /* 0x00000001ff197807 */ /* 0x000fe40000000000 */
[----:B------:R-:W-:Y:S01]  /*0880*/  ISETP.GE.AND P0, PT, R28, 0x7e9, PT ;  /* 0x000007e91c00780c */ /* 0x000fe20003f06270 */
[C---:B------:R-:W-:Y:S02]  /*0890*/  VIADD R21, R29.reuse, 0x20000 ;  /* 0x000200001d157836 */ /* 0x040fe40000000000 */
[----:B0-----:R-:W-:-:S10]  /*08a0*/  IMAD.WIDE R16, R29, 0x4, R14 ;  /* 0x000000041d107825 */ /* 0x001fd400078e020e */
[----:B------:R0:W-:Y:S01]  /*08b0*/  @!P0 STG.E desc[UR4][R16.64], R19 ;  /* 0x0000001310008986 */ /* 0x0001e2000c101904 */
[----:B------:R-:W-:Y:S02]  /*08c0*/  ISETP.NE.AND P0, PT, R18, RZ, PT ;  /* 0x000000ff1200720c */ /* 0x000fe40003f05270 */
[----:B------:R-:W-:Y:S01]  /*08d0*/  IADD3 R18, R29, 0x40000, RZ ;  /* 0x000400001d127810 */ /* 0x000fe20007ffe0ff */
[----:B------:R-:W-:-:S04]  /*08e0*/  IMAD.WIDE R20, R21, 0x4, R14 ;  /* 0x0000000415147825 */ /* 0x000fc800078e020e */
[----:B0-----:R-:W-:Y:S02]  /*08f0*/  VIADD R17, R29, 0x60000 ;  /* 0x000600001d117836 */ /* 0x001fe40000000000 */
[----:B------:R-:W-:-:S04]  /*0900*/  IMAD.WIDE R18, R18, 0x4, R14 ;  /* 0x0000000412127825 */ /* 0x000fc800078e020e */
[----:B------:R0:W-:Y:S01]  /*0910*/  @!P0 STG.E desc[UR4][R20.64], R22 ;  /* 0x0000001614008986 */ /* 0x0001e2000c101904 */
[----:B------:R-:W-:-:S03]  /*0920*/  IMAD.WIDE R16, R17, 0x4, R14 ;  /* 0x0000000411107825 */ /* 0x000fc600078e020e */
[----:B------:R1:W-:Y:S04]  /*0930*/  @!P1 STG.E desc[UR4][R18.64], R26 ;  /* 0x0000001a12009986 */ /* 0x0003e8000c101904 */
[----:B------:R2:W-:Y:S01]  /*0940*/  @!P2 STG.E desc[UR4][R16.64], R24 ;  /* 0x000000181000a986 */ /* 0x0005e2000c101904 */
[----:B0-----:R-:W-:Y:S01]  /*0950*/  P2R R22, PR, RZ, 0x1 ;  /* 0x00000001ff167803 */ /* 0x001fe20000000000 */
[C---:B------:R-:W-:Y:S01]  /*0960*/  VIADD R20, R29.reuse, 0xa0000 ;  /* 0x000a00001d147836 */ /* 0x040fe20000000000 */
[----:B------:R-:W-:Y:S01]  /*0970*/  ISETP.GE.AND P0, PT, R28, 0x7e9, PT ;  /* 0x000007e91c00780c */ /* 0x000fe20003f06270 */
[C---:B-1----:R-:W-:Y:S01]  /*0980*/  VIADD R18, R29.reuse, 0x80000 ;  /* 0x000800001d127836 */ /* 0x042fe20000000000 */
[----:B------:R-:W-:Y:S01]  /*0990*/  IADD3 R21, R29, 0xc0000, RZ ;  /* 0x000c00001d157810 */ /* 0x000fe20007ffe0ff */
[----:B------:R-:W-:-:S02]  /*09a0*/  VIADD R29, R29, 0xe0000 ;  /* 0x000e00001d1d7836 */ /* 0x000fc40000000000 */
[----:B--2---:R-:W-:-:S04]  /*09b0*/  IMAD.WIDE R16, R18, 0x4, R14 ;  /* 0x0000000412107825 */ /* 0x004fc800078e020e */
[--C-:B------:R-:W-:Y:S01]  /*09c0*/  IMAD.WIDE R18, R20, 0x4, R14.reuse ;  /* 0x0000000414127825 */ /* 0x100fe200078e020e */
[----:B------:R0:W-:Y:S03]  /*09d0*/  @!P3 STG.E desc[UR4][R16.64], R8 ;  /* 0x000000081000b986 */ /* 0x0001e6000c101904 */
[--C-:B------:R-:W-:Y:S01]  /*09e0*/  IMAD.WIDE R20, R21, 0x4, R14.reuse ;  /* 0x0000000415147825 */ /* 0x100fe200078e020e */
[----:B------:R1:W-:Y:S03]  /*09f0*/  @!P4 STG.E desc[UR4][R18.64], R6 ;  /* 0x000000061200c986 */ /* 0x0003e6000c101904 */
[----:B------:R-:W-:Y:S01]  /*0a00*/  IMAD.WIDE R14, R29, 0x4, R14 ;  /* 0x000000041d0e7825 */ /* 0x000fe200078e020e */
[----:B------:R-:W-:Y:S04]  /*0a10*/  @!P5 STG.E desc[UR4][R20.64], R7 ;  /* 0x000000071400d986 */ /* 0x000fe8000c101904 */
[----:B------:R-:W-:Y:S04]  /*0a20*/  @!P6 STG.E desc[UR4][R14.64], R5 ;  /* 0x000000050e00e986 */ /* 0x000fe8000c101904 */
[----:B------:R2:W-:Y:S01]  /*0a30*/  @!P0 STG.E.U8 desc[UR4][R12.64], R27 ;  /* 0x0000001b0c008986 */ /* 0x0005e2000c101104 */
[----:B------:R-:W-:-:S04]  /*0a40*/  FSETP.GTU.AND P0, PT, R26, RZ, PT ;  /* 0x000000ff1a00720b */ /* 0x000fc80003f0c000 */
[----:B------:R-:W-:Y:S02]  /*0a50*/  SEL R29, RZ, 0x1, P0 ;  /* 0x00000001ff1d7807 */ /* 0x000fe40000000000 */
[----:B------:R-:W-:-:S13]  /*0a60*/  ISETP.NE.AND P0, PT, R22, RZ, PT ;  /* 0x000000ff1600720c */ /* 0x000fda0003f05270 */
[----:B------:R3:W-:Y:S01]  /*0a70*/  @!P0 STG.E.U8 desc[UR4][R10.64], R25 ;  /* 0x000000190a008986 */ /* 0x0007e2000c101104 */
[----:B------:R-:W-:-:S04]  /*0a80*/  IADD3 R22, P0, R23, UR6, RZ ;  /* 0x0000000617167c10 */ /* 0x000fc8000ff1e0ff */
[----:B------:R-:W-:Y:S02]  /*0a90*/  LEA.HI.X.SX32 R23, R23, UR7, 0x1, P0 ;  /* 0x0000000717177c11 */ /* 0x000fe400080f0eff */
[----:B------:R-:W-:-:S03]  /*0aa0*/  FSETP.GTU.AND P0, PT, R24, RZ, PT ;  /* 0x000000ff1800720b */ /* 0x000fc60003f0c000 */
[----:B------:R-:W-:Y:S01]  /*0ab0*/  @!P1 STG.E.U8 desc[UR4][R22.64], R29 ;  /* 0x0000001d16009986 */ /* 0x000fe2000c101104 */
[----:B0-----:R-:W-:Y:S02]  /*0ac0*/  IADD3 R16, P1, R9, UR6, RZ ;  /* 0x0000000609107c10 */ /* 0x001fe4000ff3e0ff */
[----:B-1----:R-:W-:Y:S02]  /*0ad0*/  SEL R19, RZ, 0x1, P0 ;  /* 0x00000001ff137807 */ /* 0x002fe40000000000 */
[----:B------:R-:W-:Y:S02]  /*0ae0*/  FSETP.GTU.AND P0, PT, R8, RZ, PT ;  /* 0x000000ff0800720b */ /* 0x000fe40003f0c000 */
[----:B------:R-:W-:Y:S02]  /*0af0*/  LEA.HI.X.SX32 R17, R9, UR7, 0x1, P1 ;  /* 0x0000000709117c11 */ /* 0x000fe400088f0eff */
[----:B------:R-:W-:Y:S02]  /*0b00*/  IADD3 R8, P1, R3, UR6, RZ ;  /* 0x0000000603087c10 */ /* 0x000fe4000ff3e0ff */
[----:B--2---:R-:W-:-:S02]  /*0b10*/  SEL R13, RZ, 0x1, P0 ;  /* 0x00000001ff0d7807 */ /* 0x004fc40000000000 */
[----:B------:R-:W-:Y:S01]  /*0b20*/  LEA.HI.X.SX32 R9, R3, UR7, 0x1, P1 ;  /* 0x0000000703097c11 */ /* 0x000fe200088f0eff */
[----:B------:R0:W-:Y:S01]  /*0b30*/  @!P2 STG.E.U8 desc[UR4][R16.64], R19 ;  /* 0x000000131000a986 */ /* 0x0001e2000c101104 */
[----:B------:R-:W-:Y:S02]  /*0b40*/  FSETP.GTU.AND P0, PT, R6, RZ, PT ;  /* 0x000000ff0600720b */ /* 0x000fe40003f0c000 */
[----:B------:R-:W-:Y:S01]  /*0b50*/  IADD3 R6, P2, R2, UR6, RZ ;  /* 0x0000000602067c10 */ /* 0x000fe2000ff5e0ff */
[----:B------:R1:W-:Y:S01]  /*0b60*/  @!P3 STG.E.U8 desc[UR4][R8.64], R13 ;  /* 0x0000000d0800b986 */ /* 0x0003e2000c101104 */
[----:B------:R-:W-:Y:S02]  /*0b70*/  FSETP.GTU.AND P1, PT, R7, RZ, PT ;  /* 0x000000ff0700720b */ /* 0x000fe40003f2c000 */
[----:B---3--:R-:W-:Y:S02]  /*0b80*/  IADD3 R10, P3, R0, UR6, RZ ;  /* 0x00000006000a7c10 */ /* 0x008fe4000ff7e0ff */
[----:B------:R-:W-:-:S02]  /*0b90*/  LEA.HI.X.SX32 R7, R2, UR7, 0x1, P2 ;  /* 0x0000000702077c11 */ /* 0x000fc400090f0eff */
[----:B------:R-:W-:Y:S02]  /*0ba0*/  SEL R15, RZ, 0x1, P0 ;  /* 0x00000001ff0f7807 */ /* 0x000fe40000000000 */
[----:B------:R-:W-:Y:S02]  /*0bb0*/  FSETP.GTU.AND P2, PT, R5, RZ, PT ;  /* 0x000000ff0500720b */ /* 0x000fe40003f4c000 */
[----:B------:R-:W-:Y:S02]  /*0bc0*/  LEA.HI.X.SX32 R11, R0, UR7, 0x1, P3 ;  /* 0x00000007000b7c11 */ /* 0x000fe400098f0eff */
[----:B------:R-:W-:Y:S02]  /*0bd0*/  SEL R5, RZ, 0x1, P1 ;  /* 0x00000001ff057807 */ /* 0x000fe40000800000 */
[----:B------:R-:W-:Y:S01]  /*0be0*/  IADD3 R2, P0, R4, UR6, RZ ;  /* 0x0000000604027c10 */ /* 0x000fe2000ff1e0ff */
[----:B------:R1:W-:Y:S03]  /*0bf0*/  @!P4 STG.E.U8 desc[UR4][R6.64], R15 ;  /* 0x0000000f0600c986 */ /* 0x0003e6000c101104 */
[----:B------:R-:W-:Y:S01]  /*0c00*/  LEA.HI.X.SX32 R3, R4, UR7, 0x1, P0 ;  /* 0x0000000704037c11 */ /* 0x000fe200080f0eff */
[----:B------:R1:W-:Y:S01]  /*0c10*/  @!P5 STG.E.U8 desc[UR4][R10.64], R5 ;  /* 0x000000050a00d986 */ /* 0x0003e2000c101104 */
[----:B0-----:R-:W-:Y:S01]  /*0c20*/  SEL R17, RZ, 0x1, P2 ;  /* 0x00000001ff117807 */ /* 0x001fe20001000000 */
[----:B------:R-:W-:Y:S06]  /*0c30*/  @P6 EXIT ;  /* 0x000000000000694d */ /* 0x000fec0003800000 */
[----:B------:R-:W-:Y:S01]  /*0c40*/  STG.E.U8 desc[UR4][R2.64], R17 ;  /* 0x0000001102007986 */ /* 0x000fe2000c101104 */
[----:B------:R-:W-:Y:S05]  /*0c50*/  EXIT ;  /* 0x000000000000794d */ /* 0x000fea0003800000 */
.L_x_0:
[----:B------:R-:W-:-:S00]  /*0c60*/  BRA `(.L_x_0) ;  /* 0xfffffffc00fc7947 */ /* 0x000fc0000383ffff */
[----:B------:R-:W-:-:S00]  /*0c70*/  NOP ;  /* 0x0000000000007918 */ /* 0x000fc00000000000 */
        /* <DEDUP_REMOVED lines=8> */
.L_x_1:


//--------------------- .nv.global.init           --------------------------
	.section	.nv.global.init,"aw",@progbits
.nv.global.init:
	.type		_$_str,@object
	.size		_$_str,(_$_str_$_2 - _$_str)
_$_str:
        /*0000*/ 	.byte	0x5f, 0x5f, 0x43, 0x55, 0x44, 0x41, 0x5f, 0x46, 0x54, 0x5a, 0x00
	.type		_$_str_$_2,@object
	.size		_$_str_$_2,(.L_1 - _$_str_$_2)
_$_str_$_2:
        /*000b*/ 	.byte	0x5f, 0x5f, 0x43, 0x55, 0x44, 0x41, 0x5f, 0x50, 0x52, 0x45, 0x43, 0x5f, 0x53, 0x51, 0x52, 0x54
        /*001b*/ 	.byte	0x00
.L_1:


//--------------------- .nv.constant0.triton_poi_fused__native_batch_norm_legit_no_training_relu_threshold_backward_view_6 --------------------------
	.section	.nv.constant0.triton_poi_fused__native_batch_norm_legit_no_training_relu_threshold_backward_view_6,"a",@progbits
	.sectionflags	@""
	.align	4
.nv.constant0.triton_poi_fused__native_batch_norm_legit_no_training_relu_threshold_backward_view_6:
	.zero		592
